//
// Generated by NVIDIA NVVM Compiler
//
// Compiler Build ID: CL-36424714
// Cuda compilation tools, release 13.0, V13.0.88
// Based on NVVM 20.0.0
//

.version 9.0
.target sm_100
.address_size 64

	// .globl	_Z9reduce_v4PfS_
// _ZZ9reduce_v4PfS_E5sdata has been demoted

.visible .entry _Z9reduce_v4PfS_(
	.param .u64 .ptr .align 1 _Z9reduce_v4PfS__param_0,
	.param .u64 .ptr .align 1 _Z9reduce_v4PfS__param_1
)
{
	.reg .pred 	%p<6>;
	.reg .b32 	%r<16>;
	.reg .b32 	%f<26>;
	.reg .b64 	%rd<11>;
	// demoted variable
	.shared .align 4 .b8 _ZZ9reduce_v4PfS_E5sdata[1024];
	ld.param.u64 	%rd2, [_Z9reduce_v4PfS__param_0];
	ld.param.u64 	%rd1, [_Z9reduce_v4PfS__param_1];
	cvta.to.global.u64 	%rd3, %rd2;
	mov.u32 	%r1, %tid.x;
	mov.u32 	%r2, %ctaid.x;
	mov.u32 	%r15, %ntid.x;
	mul.lo.s32 	%r7, %r15, %r2;
	shl.b32 	%r8, %r7, 1;
	add.s32 	%r9, %r8, %r1;
	mul.wide.u32 	%rd4, %r9, 4;
	add.s64 	%rd5, %rd3, %rd4;
	ld.global.f32 	%f1, [%rd5];
	add.s32 	%r10, %r9, %r15;
	mul.wide.u32 	%rd6, %r10, 4;
	add.s64 	%rd7, %rd3, %rd6;
	ld.global.f32 	%f2, [%rd7];
	add.f32 	%f3, %f1, %f2;
	shl.b32 	%r11, %r1, 2;
	mov.u32 	%r12, _ZZ9reduce_v4PfS_E5sdata;
	add.s32 	%r4, %r12, %r11;
	st.shared.f32 	[%r4], %f3;
	bar.sync 	0;
	setp.lt.u32 	%p1, %r15, 66;
	@%p1 bra 	$L__BB0_4;
$L__BB0_1:
	shr.u32 	%r6, %r15, 1;
	setp.ge.u32 	%p2, %r1, %r6;
	@%p2 bra 	$L__BB0_3;
	shl.b32 	%r13, %r6, 2;
	add.s32 	%r14, %r4, %r13;
	ld.shared.f32 	%f4, [%r14];
	ld.shared.f32 	%f5, [%r4];
	add.f32 	%f6, %f4, %f5;
	st.shared.f32 	[%r4], %f6;
$L__BB0_3:
	bar.sync 	0;
	setp.gt.u32 	%p3, %r15, 131;
	mov.u32 	%r15, %r6;
	@%p3 bra 	$L__BB0_1;
$L__BB0_4:
	setp.gt.u32 	%p4, %r1, 31;
	@%p4 bra 	$L__BB0_7;
	ld.volatile.shared.f32 	%f7, [%r4+128];
	ld.volatile.shared.f32 	%f8, [%r4];
	add.f32 	%f9, %f7, %f8;
	st.volatile.shared.f32 	[%r4], %f9;
	ld.volatile.shared.f32 	%f10, [%r4+64];
	ld.volatile.shared.f32 	%f11, [%r4];
	add.f32 	%f12, %f10, %f11;
	st.volatile.shared.f32 	[%r4], %f12;
	ld.volatile.shared.f32 	%f13, [%r4+32];
	ld.volatile.shared.f32 	%f14, [%r4];
	add.f32 	%f15, %f13, %f14;
	st.volatile.shared.f32 	[%r4], %f15;
	ld.volatile.shared.f32 	%f16, [%r4+16];
	ld.volatile.shared.f32 	%f17, [%r4];
	add.f32 	%f18, %f16, %f17;
	st.volatile.shared.f32 	[%r4], %f18;
	ld.volatile.shared.f32 	%f19, [%r4+8];
	ld.volatile.shared.f32 	%f20, [%r4];
	add.f32 	%f21, %f19, %f20;
	st.volatile.shared.f32 	[%r4], %f21;
	ld.volatile.shared.f32 	%f22, [%r4+4];
	ld.volatile.shared.f32 	%f23, [%r4];
	add.f32 	%f24, %f22, %f23;
	st.volatile.shared.f32 	[%r4], %f24;
	setp.ne.s32 	%p5, %r1, 0;
	@%p5 bra 	$L__BB0_7;
	ld.shared.f32 	%f25, [_ZZ9reduce_v4PfS_E5sdata];
	cvta.to.global.u64 	%rd8, %rd1;
	mul.wide.u32 	%rd9, %r2, 4;
	add.s64 	%rd10, %rd8, %rd9;
	st.global.f32 	[%rd10], %f25;
$L__BB0_7:
	ret;

}


// ===== COMPILED SASS (sm_100) =====

	.target	sm_100

	.elftype	@"ET_EXEC"


//--------------------- .note.nv.tkinfo           --------------------------
	.section	.note.nv.tkinfo,"",@"SHT_NOTE"
	.sectionflags	@"SHF_NOTE_NV_TKINFO"
	.tkinfo
        /*0018*/ 	.word	0x00000002
        /*0030*/ 	.string	""
        /*0030*/ 	.string	"ptxas"
        /*0030*/ 	.string	"Cuda compilation tools, release 13.0, V13.0.88"
        /*0030*/ 	.string	"Build cuda_13.0.r13.0/compiler.36424714_0"
        /*0030*/ 	.string	"-arch sm_100 -m 64 "



//--------------------- .note.nv.cuinfo           --------------------------
	.section	.note.nv.cuinfo,"",@"SHT_NOTE"
	.sectionflags	@"SHF_NOTE_NV_CUINFO"
        /*0018*/ 	.short	0x0002
        /*001a*/ 	.short	0x0064
        /*001c*/ 	.short	0x0082
	.zero		2


//--------------------- .nv.info                  --------------------------
	.section	.nv.info,"",@"SHT_CUDA_INFO"
	.align	4


	//----- nvinfo : EIATTR_REGCOUNT
	.align		4
        /*0000*/ 	.byte	0x04, 0x2f
        /*0002*/ 	.short	(.L_1 - .L_0)
	.align		4
.L_0:
        /*0004*/ 	.word	index@(_Z9reduce_v4PfS_)
        /*0008*/ 	.word	0x0000000d


	//----- nvinfo : EIATTR_FRAME_SIZE
	.align		4
.L_1:
        /*000c*/ 	.byte	0x04, 0x11
        /*000e*/ 	.short	(.L_3 - .L_2)
	.align		4
.L_2:
        /*0010*/ 	.word	index@(_Z9reduce_v4PfS_)
        /*0014*/ 	.word	0x00000000


	//----- nvinfo : EIATTR_MIN_STACK_SIZE
	.align		4
.L_3:
        /*0018*/ 	.byte	0x04, 0x12
        /*001a*/ 	.short	(.L_5 - .L_4)
	.align		4
.L_4:
        /*001c*/ 	.word	index@(_Z9reduce_v4PfS_)
        /*0020*/ 	.word	0x00000000
.L_5:


//--------------------- .nv.compat                --------------------------
	.section	.nv.compat,"",@"SHT_CUDA_COMPAT_INFO"
	.align	4
        /*0000*/ 	.byte	0x02, 0x09, 0x00, 0x00, 0x02, 0x02, 0x01, 0x00, 0x02, 0x05, 0x05, 0x00, 0x03, 0x07, 0x01, 0x01
        /*0010*/ 	.byte	0x02, 0x03, 0x00, 0x00, 0x02, 0x06, 0x01, 0x00, 0x04, 0x0b, 0x08, 0x00, 0x09, 0x00, 0x00, 0x00
        /*0020*/ 	.byte	0x00, 0x00, 0x00, 0x00


//--------------------- .nv.info._Z9reduce_v4PfS_ --------------------------
	.section	.nv.info._Z9reduce_v4PfS_,"",@"SHT_CUDA_INFO"
	.sectionflags	@""
	.align	4


	//----- nvinfo : EIATTR_CUDA_API_VERSION
	.align		4
        /*0000*/ 	.byte	0x04, 0x37
        /*0002*/ 	.short	(.L_7 - .L_6)
.L_6:
        /*0004*/ 	.word	0x00000082


	//----- nvinfo : EIATTR_KPARAM_INFO
	.align		4
.L_7:
        /*0008*/ 	.byte	0x04, 0x17
        /*000a*/ 	.short	(.L_9 - .L_8)
.L_8:
        /*000c*/ 	.word	0x00000000
        /*0010*/ 	.short	0x0001
        /*0012*/ 	.short	0x0008
        /*0014*/ 	.byte	0x00, 0xf5, 0x21, 0x00


	//----- nvinfo : EIATTR_KPARAM_INFO
	.align		4
.L_9:
        /*0018*/ 	.byte	0x04, 0x17
        /*001a*/ 	.short	(.L_11 - .L_10)
.L_10:
        /*001c*/ 	.word	0x00000000
        /*0020*/ 	.short	0x0000
        /*0022*/ 	.short	0x0000
        /*0024*/ 	.byte	0x00, 0xf5, 0x21, 0x00


	//----- nvinfo : EIATTR_SPARSE_MMA_MASK
	.align		4
.L_11:
        /*0028*/ 	.byte	0x03, 0x50
        /*002a*/ 	.short	0x0000


	//----- nvinfo : EIATTR_MAXREG_COUNT
	.align		4
        /*002c*/ 	.byte	0x03, 0x1b
        /*002e*/ 	.short	0x00ff


	//----- nvinfo : EIATTR_NUM_BARRIERS
	.align		4
        /*0030*/ 	.byte	0x02, 0x4c
        /*0032*/ 	.byte	0x01
	.zero		1


	//----- nvinfo : EIATTR_MERCURY_ISA_VERSION
	.align		4
        /*0034*/ 	.byte	0x03, 0x5f
        /*0036*/ 	.short	0x0101


	//----- nvinfo : EIATTR_VRC_CTA_INIT_COUNT
	.align		4
        /*0038*/ 	.byte	0x02, 0x4a
	.zero		1
	.zero		1


	//----- nvinfo : EIATTR_EXIT_INSTR_OFFSETS
	.align		4
        /*003c*/ 	.byte	0x04, 0x1c
        /*003e*/ 	.short	(.L_13 - .L_12)


	//   ....[0]....
.L_12:
        /*0040*/ 	.word	0x00000230


	//   ....[1]....
        /*0044*/ 	.word	0x000003d0


	//   ....[2]....
        /*0048*/ 	.word	0x00000450


	//----- nvinfo : EIATTR_CBANK_PARAM_SIZE
	.align		4
.L_13:
        /*004c*/ 	.byte	0x03, 0x19
        /*004e*/ 	.short	0x0010


	//----- nvinfo : EIATTR_PARAM_CBANK
	.align		4
        /*0050*/ 	.byte	0x04, 0x0a
        /*0052*/ 	.short	(.L_15 - .L_14)
	.align		4
.L_14:
        /*0054*/ 	.word	index@(.nv.constant0._Z9reduce_v4PfS_)
        /*0058*/ 	.short	0x0380
        /*005a*/ 	.short	0x0010


	//----- nvinfo : EIATTR_SW_WAR
	.align		4
.L_15:
        /*005c*/ 	.byte	0x04, 0x36
        /*005e*/ 	.short	(.L_17 - .L_16)
.L_16:
        /*0060*/ 	.word	0x00000008
.L_17:


//--------------------- .nv.callgraph             --------------------------
	.section	.nv.callgraph,"",@"SHT_CUDA_CALLGRAPH"
	.align	4
	.sectionentsize	8
	.align		4
        /*0000*/ 	.word	0x00000000
	.align		4
        /*0004*/ 	.word	0xffffffff
	.align		4
        /*0008*/ 	.word	0x00000000
	.align		4
        /*000c*/ 	.word	0xfffffffe
	.align		4
        /*0010*/ 	.word	0x00000000
	.align		4
        /*0014*/ 	.word	0xfffffffd
	.align		4
        /*0018*/ 	.word	0x00000000
	.align		4
        /*001c*/ 	.word	0xfffffffc


//--------------------- .text._Z9reduce_v4PfS_    --------------------------
	.section	.text._Z9reduce_v4PfS_,"ax",@progbits
	.align	128
        .global         _Z9reduce_v4PfS_
        .type           _Z9reduce_v4PfS_,@function
        .size           _Z9reduce_v4PfS_,(.L_x_3 - _Z9reduce_v4PfS_)
        .other          _Z9reduce_v4PfS_,@"STO_CUDA_ENTRY STV_DEFAULT"
_Z9reduce_v4PfS_:
.text._Z9reduce_v4PfS_:
[----:B------:R-:W-:Y:S01]  /*0000*/  LDC R1, c[0x0][0x37c] ;  /* 0x0000df00ff017b82 */ /* 0x000fe20000000800 */
[----:B------:R-:W0:Y:S01]  /*0010*/  S2R R0, SR_CTAID.X ;  /* 0x0000000000007919 */ /* 0x000e220000002500 */
[----:B------:R-:W0:Y:S06]  /*0020*/  LDCU UR8, c[0x0][0x360] ;  /* 0x00006c00ff0877ac */ /* 0x000e2c0008000800 */
[----:B------:R-:W1:Y:S01]  /*0030*/  LDC.64 R6, c[0x0][0x380] ;  /* 0x0000e000ff067b82 */ /* 0x000e620000000a00 */
[----:B------:R-:W2:Y:S01]  /*0040*/  S2R R2, SR_TID.X ;  /* 0x0000000000027919 */ /* 0x000ea20000002100 */
[----:B------:R-:W3:Y:S01]  /*0050*/  LDCU.64 UR6, c[0x0][0x358] ;  /* 0x00006b00ff0677ac */ /* 0x000ee20008000a00 */
[----:B0-----:R-:W-:-:S05]  /*0060*/  IMAD R3, R0, UR8, RZ ;  /* 0x0000000800037c24 */ /* 0x001fca000f8e02ff */
[----:B--2---:R-:W-:-:S04]  /*0070*/  LEA R3, R3, R2, 0x1 ;  /* 0x0000000203037211 */ /* 0x004fc800078e08ff */
[C---:B------:R-:W-:Y:S01]  /*0080*/  IADD3 R9, PT, PT, R3.reuse, UR8, RZ ;  /* 0x0000000803097c10 */ /* 0x040fe2000fffe0ff */
[----:B-1----:R-:W-:-:S04]  /*0090*/  IMAD.WIDE.U32 R4, R3, 0x4, R6 ;  /* 0x0000000403047825 */ /* 0x002fc800078e0006 */
[----:B------:R-:W-:Y:S02]  /*00a0*/  IMAD.WIDE.U32 R6, R9, 0x4, R6 ;  /* 0x0000000409067825 */ /* 0x000fe400078e0006 */
[----:B---3--:R-:W2:Y:S04]  /*00b0*/  LDG.E R4, desc[UR6][R4.64] ;  /* 0x0000000604047981 */ /* 0x008ea8000c1e1900 */
[----:B------:R-:W2:Y:S01]  /*00c0*/  LDG.E R7, desc[UR6][R6.64] ;  /* 0x0000000606077981 */ /* 0x000ea2000c1e1900 */
[----:B------:R-:W0:Y:S01]  /*00d0*/  S2UR UR5, SR_CgaCtaId ;  /* 0x00000000000579c3 */ /* 0x000e220000008800 */
[----:B------:R-:W-:Y:S01]  /*00e0*/  UMOV UR4, 0x400 ;  /* 0x0000040000047882 */ /* 0x000fe20000000000 */
[----:B------:R-:W-:Y:S01]  /*00f0*/  UISETP.GE.U32.AND UP0, UPT, UR8, 0x42, UPT ;  /* 0x000000420800788c */ /* 0x000fe2000bf06070 */
[----:B------:R-:W-:Y:S01]  /*0100*/  ISETP.GT.U32.AND P0, PT, R2, 0x1f, PT ;  /* 0x0000001f0200780c */ /* 0x000fe20003f04070 */
[----:B0-----:R-:W-:-:S06]  /*0110*/  ULEA UR4, UR5, UR4, 0x18 ;  /* 0x0000000405047291 */ /* 0x001fcc000f8ec0ff */
[----:B------:R-:W-:Y:S01]  /*0120*/  LEA R3, R2, UR4, 0x2 ;  /* 0x0000000402037c11 */ /* 0x000fe2000f8e10ff */
[----:B--2---:R-:W-:-:S05]  /*0130*/  FADD R8, R4, R7 ;  /* 0x0000000704087221 */ /* 0x004fca0000000000 */
[----:B------:R0:W-:Y:S01]  /*0140*/  STS [R3], R8 ;  /* 0x0000000803007388 */ /* 0x0001e20000000800 */
[----:B------:R-:W-:Y:S06]  /*0150*/  BAR.SYNC.DEFER_BLOCKING 0x0 ;  /* 0x0000000000007b1d */ /* 0x000fec0000010000 */
[----:B------:R-:W-:Y:S05]  /*0160*/  BRA.U !UP0, `(.L_x_0) ;  /* 0x0000000108307547 */ /* 0x000fea000b800000 */
[----:B------:R-:W-:-:S07]  /*0170*/  MOV R4, UR8 ;  /* 0x0000000800047c02 */ /* 0x000fce0008000f00 */
.L_x_1:
[----:B------:R-:W-:-:S04]  /*0180*/  SHF.R.U32.HI R7, RZ, 0x1, R4 ;  /* 0x00000001ff077819 */ /* 0x000fc80000011604 */
[----:B------:R-:W-:-:S13]  /*0190*/  ISETP.GE.U32.AND P1, PT, R2, R7, PT ;  /* 0x000000070200720c */ /* 0x000fda0003f26070 */
[----:B------:R-:W-:Y:S01]  /*01a0*/  @!P1 LEA R5, R7, R3, 0x2 ;  /* 0x0000000307059211 */ /* 0x000fe200078e10ff */
[----:B------:R-:W-:Y:S05]  /*01b0*/  @!P1 LDS R6, [R3] ;  /* 0x0000000003069984 */ /* 0x000fea0000000800 */
[----:B------:R-:W1:Y:S02]  /*01c0*/  @!P1 LDS R5, [R5] ;  /* 0x0000000005059984 */ /* 0x000e640000000800 */
[----:B-1----:R-:W-:-:S05]  /*01d0*/  @!P1 FADD R6, R5, R6 ;  /* 0x0000000605069221 */ /* 0x002fca0000000000 */
[----:B------:R1:W-:Y:S01]  /*01e0*/  @!P1 STS [R3], R6 ;  /* 0x0000000603009388 */ /* 0x0003e20000000800 */
[----:B------:R-:W-:Y:S01]  /*01f0*/  BAR.SYNC.DEFER_BLOCKING 0x0 ;  /* 0x0000000000007b1d */ /* 0x000fe20000010000 */
[----:B------:R-:W-:Y:S02]  /*0200*/  ISETP.GT.U32.AND P1, PT, R4, 0x83, PT ;  /* 0x000000830400780c */ /* 0x000fe40003f24070 */
[----:B------:R-:W-:-:S11]  /*0210*/  MOV R4, R7 ;  /* 0x0000000700047202 */ /* 0x000fd60000000f00 */
[----:B-1----:R-:W-:Y:S05]  /*0220*/  @P1 BRA `(.L_x_1) ;  /* 0xfffffffc00d41947 */ /* 0x002fea000383ffff */
.L_x_0:
[----:B------:R-:W-:Y:S05]  /*0230*/  @P0 EXIT ;  /* 0x000000000000094d */ /* 0x000fea0003800000 */
[----:B------:R-:W-:Y:S01]  /*0240*/  LDS R4, [R3+0x80] ;  /* 0x0000800003047984 */ /* 0x000fe20000000800 */
[----:B------:R-:W-:-:S03]  /*0250*/  ISETP.NE.AND P0, PT, R2, RZ, PT ;  /* 0x000000ff0200720c */ /* 0x000fc60003f05270 */
[----:B------:R-:W1:Y:S02]  /*0260*/  LDS R5, [R3] ;  /* 0x0000000003057984 */ /* 0x000e640000000800 */
[----:B-1----:R-:W-:-:S05]  /*0270*/  FADD R4, R4, R5 ;  /* 0x0000000504047221 */ /* 0x002fca0000000000 */
[----:B------:R-:W-:Y:S04]  /*0280*/  STS [R3], R4 ;  /* 0x0000000403007388 */ /* 0x000fe80000000800 */
[----:B------:R-:W-:Y:S04]  /*0290*/  LDS R5, [R3+0x40] ;  /* 0x0000400003057984 */ /* 0x000fe80000000800 */
[----:B------:R-:W1:Y:S02]  /*02a0*/  LDS R6, [R3] ;  /* 0x0000000003067984 */ /* 0x000e640000000800 */
[----:B-1----:R-:W-:-:S05]  /*02b0*/  FADD R6, R5, R6 ;  /* 0x0000000605067221 */ /* 0x002fca0000000000 */
[----:B------:R-:W-:Y:S04]  /*02c0*/  STS [R3], R6 ;  /* 0x0000000603007388 */ /* 0x000fe80000000800 */
[----:B------:R-:W-:Y:S04]  /*02d0*/  LDS R5, [R3+0x20] ;  /* 0x0000200003057984 */ /* 0x000fe80000000800 */
[----:B0-----:R-:W0:Y:S02]  /*02e0*/  LDS R8, [R3] ;  /* 0x0000000003087984 */ /* 0x001e240000000800 */
[----:B0-----:R-:W-:-:S05]  /*02f0*/  FADD R8, R5, R8 ;  /* 0x0000000805087221 */ /* 0x001fca0000000000 */
[----:B------:R-:W-:Y:S04]  /*0300*/  STS [R3], R8 ;  /* 0x0000000803007388 */ /* 0x000fe80000000800 */
[----:B------:R-:W-:Y:S04]  /*0310*/  LDS R5, [R3+0x10] ;  /* 0x0000100003057984 */ /* 0x000fe80000000800 */
[----:B------:R-:W0:Y:S02]  /*0320*/  LDS R10, [R3] ;  /* 0x00000000030a7984 */ /* 0x000e240000000800 */
        /* <DEDUP_REMOVED lines=9> */
[----:B------:R0:W-:Y:S01]  /*03c0*/  STS [R3], R6 ;  /* 0x0000000603007388 */ /* 0x0001e20000000800 */
[----:B------:R-:W-:Y:S05]  /*03d0*/  @P0 EXIT ;  /* 0x000000000000094d */ /* 0x000fea0003800000 */
[----:B------:R-:W1:Y:S01]  /*03e0*/  S2UR UR5, SR_CgaCtaId ;  /* 0x00000000000579c3 */ /* 0x000e620000008800 */
[----:B------:R-:W-:-:S07]  /*03f0*/  UMOV UR4, 0x400 ;  /* 0x0000040000047882 */ /* 0x000fce0000000000 */
[----:B0-----:R-:W0:Y:S01]  /*0400*/  LDC.64 R2, c[0x0][0x388] ;  /* 0x0000e200ff027b82 */ /* 0x001e220000000a00 */
[----:B-1----:R-:W-:Y:S01]  /*0410*/  ULEA UR4, UR5, UR4, 0x18 ;  /* 0x0000000405047291 */ /* 0x002fe2000f8ec0ff */
[----:B0-----:R-:W-:-:S08]  /*0420*/  IMAD.WIDE.U32 R2, R0, 0x4, R2 ;  /* 0x0000000400027825 */ /* 0x001fd000078e0002 */
[----:B------:R-:W0:Y:S04]  /*0430*/  LDS R5, [UR4] ;  /* 0x00000004ff057984 */ /* 0x000e280008000800 */
[----:B0-----:R-:W-:Y:S01]  /*0440*/  STG.E desc[UR6][R2.64], R5 ;  /* 0x0000000502007986 */ /* 0x001fe2000c101906 */
[----:B------:R-:W-:Y:S05]  /*0450*/  EXIT ;  /* 0x000000000000794d */ /* 0x000fea0003800000 */
.L_x_2:
[----:B------:R-:W-:-:S00]  /*0460*/  BRA `(.L_x_2) ;  /* 0xfffffffc00fc7947 */ /* 0x000fc0000383ffff */
[----:B------:R-:W-:-:S00]  /*0470*/  NOP ;  /* 0x0000000000007918 */ /* 0x000fc00000000000 */
        /* <DEDUP_REMOVED lines=8> */
.L_x_3:


//--------------------- .nv.shared._Z9reduce_v4PfS_ --------------------------
	.section	.nv.shared._Z9reduce_v4PfS_,"aw",@nobits
	.sectionflags	@""
	.align	4
.nv.shared._Z9reduce_v4PfS_:
	.zero		2048


//--------------------- .nv.shared.reserved.0     --------------------------
	.section	.nv.shared.reserved.0,"aw",@nobits
	.weak		__nv_reservedSMEM_offset_0_alias
	.size		__nv_reservedSMEM_offset_0_alias, 0, 64
	.other		__nv_reservedSMEM_offset_0_alias,@"STO_CUDA_RESERVED_SHARED STV_DEFAULT"
__nv_reservedSMEM_offset_0_alias:
	.zero		0
	.zero		64


//--------------------- .nv.constant0._Z9reduce_v4PfS_ --------------------------
	.section	.nv.constant0._Z9reduce_v4PfS_,"a",@progbits
	.sectionflags	@""
	.align	4
.nv.constant0._Z9reduce_v4PfS_:
	.zero		912


//--------------------- SYMBOLS --------------------------

	.type		.nv.reservedSmem.offset0,@object
	.size		.nv.reservedSmem.offset0,0x4
	.type		.nv.reservedSmem.cap,@object
	.size		.nv.reservedSmem.cap,0x4
